//
// Generated by NVIDIA NVVM Compiler
//
// Compiler Build ID: CL-36424714
// Cuda compilation tools, release 13.0, V13.0.88
// Based on NVVM 20.0.0
//

.version 9.0
.target sm_100
.address_size 64

	// .globl	_Z14sigmoid_kernelPKfPfi

.visible .entry _Z14sigmoid_kernelPKfPfi(
	.param .u64 .ptr .align 1 _Z14sigmoid_kernelPKfPfi_param_0,
	.param .u64 .ptr .align 1 _Z14sigmoid_kernelPKfPfi_param_1,
	.param .u32 _Z14sigmoid_kernelPKfPfi_param_2
)
{
	.reg .pred 	%p<7>;
	.reg .b32 	%r<27>;
	.reg .b32 	%f<49>;
	.reg .b64 	%rd<16>;

	ld.param.u64 	%rd5, [_Z14sigmoid_kernelPKfPfi_param_0];
	ld.param.u64 	%rd6, [_Z14sigmoid_kernelPKfPfi_param_1];
	ld.param.u32 	%r14, [_Z14sigmoid_kernelPKfPfi_param_2];
	cvta.to.global.u64 	%rd1, %rd6;
	cvta.to.global.u64 	%rd2, %rd5;
	mov.u32 	%r15, %ctaid.x;
	mov.u32 	%r16, %ntid.x;
	mov.u32 	%r17, %tid.x;
	mad.lo.s32 	%r18, %r15, %r16, %r17;
	shl.b32 	%r1, %r18, 2;
	or.b32  	%r19, %r1, 3;
	setp.lt.s32 	%p1, %r19, %r14;
	@%p1 bra 	$L__BB0_9;
	setp.ge.s32 	%p2, %r1, %r14;
	@%p2 bra 	$L__BB0_8;
	and.b32  	%r2, %r14, 3;
	setp.eq.s32 	%p3, %r2, 0;
	mov.u32 	%r24, %r1;
	@%p3 bra 	$L__BB0_5;
	neg.s32 	%r22, %r2;
	mov.u32 	%r24, %r1;
$L__BB0_4:
	.pragma "nounroll";
	mul.wide.s32 	%rd7, %r24, 4;
	add.s64 	%rd8, %rd1, %rd7;
	add.s64 	%rd9, %rd2, %rd7;
	ld.global.nc.f32 	%f1, [%rd9];
	mul.f32 	%f2, %f1, 0fBFB8AA3B;
	ex2.approx.f32 	%f3, %f2;
	add.f32 	%f4, %f3, 0f3F800000;
	mov.f32 	%f5, 0f3F800000;
	div.approx.f32 	%f6, %f5, %f4;
	st.global.f32 	[%rd8], %f6;
	add.s32 	%r24, %r24, 1;
	add.s32 	%r22, %r22, 1;
	setp.ne.s32 	%p4, %r22, 0;
	@%p4 bra 	$L__BB0_4;
$L__BB0_5:
	sub.s32 	%r20, %r1, %r14;
	setp.gt.u32 	%p5, %r20, -4;
	@%p5 bra 	$L__BB0_8;
	sub.s32 	%r25, %r24, %r14;
	add.s64 	%rd3, %rd2, 8;
	add.s64 	%rd4, %rd1, 8;
$L__BB0_7:
	mul.wide.s32 	%rd10, %r24, 4;
	add.s64 	%rd11, %rd3, %rd10;
	add.s64 	%rd12, %rd4, %rd10;
	ld.global.nc.f32 	%f7, [%rd11+-8];
	mul.f32 	%f8, %f7, 0fBFB8AA3B;
	ex2.approx.f32 	%f9, %f8;
	add.f32 	%f10, %f9, 0f3F800000;
	mov.f32 	%f11, 0f3F800000;
	div.approx.f32 	%f12, %f11, %f10;
	st.global.f32 	[%rd12+-8], %f12;
	ld.global.nc.f32 	%f13, [%rd11+-4];
	mul.f32 	%f14, %f13, 0fBFB8AA3B;
	ex2.approx.f32 	%f15, %f14;
	add.f32 	%f16, %f15, 0f3F800000;
	div.approx.f32 	%f17, %f11, %f16;
	st.global.f32 	[%rd12+-4], %f17;
	ld.global.nc.f32 	%f18, [%rd11];
	mul.f32 	%f19, %f18, 0fBFB8AA3B;
	ex2.approx.f32 	%f20, %f19;
	add.f32 	%f21, %f20, 0f3F800000;
	div.approx.f32 	%f22, %f11, %f21;
	st.global.f32 	[%rd12], %f22;
	ld.global.nc.f32 	%f23, [%rd11+4];
	mul.f32 	%f24, %f23, 0fBFB8AA3B;
	ex2.approx.f32 	%f25, %f24;
	add.f32 	%f26, %f25, 0f3F800000;
	div.approx.f32 	%f27, %f11, %f26;
	st.global.f32 	[%rd12+4], %f27;
	add.s32 	%r24, %r24, 4;
	add.s32 	%r25, %r25, 4;
	setp.ne.s32 	%p6, %r25, 0;
	@%p6 bra 	$L__BB0_7;
$L__BB0_8:
	ret;
$L__BB0_9:
	shr.s32 	%r21, %r1, 2;
	mul.wide.s32 	%rd13, %r21, 16;
	add.s64 	%rd14, %rd2, %rd13;
	ld.global.nc.v4.f32 	{%f28, %f29, %f30, %f31}, [%rd14];
	mul.f32 	%f32, %f28, 0fBFB8AA3B;
	ex2.approx.f32 	%f33, %f32;
	add.f32 	%f34, %f33, 0f3F800000;
	mov.f32 	%f35, 0f3F800000;
	div.approx.f32 	%f36, %f35, %f34;
	mul.f32 	%f37, %f29, 0fBFB8AA3B;
	ex2.approx.f32 	%f38, %f37;
	add.f32 	%f39, %f38, 0f3F800000;
	div.approx.f32 	%f40, %f35, %f39;
	mul.f32 	%f41, %f30, 0fBFB8AA3B;
	ex2.approx.f32 	%f42, %f41;
	add.f32 	%f43, %f42, 0f3F800000;
	div.approx.f32 	%f44, %f35, %f43;
	mul.f32 	%f45, %f31, 0fBFB8AA3B;
	ex2.approx.f32 	%f46, %f45;
	add.f32 	%f47, %f46, 0f3F800000;
	div.approx.f32 	%f48, %f35, %f47;
	add.s64 	%rd15, %rd1, %rd13;
	st.global.v4.f32 	[%rd15], {%f36, %f40, %f44, %f48};
	bra.uni 	$L__BB0_8;

}


// ===== COMPILED SASS (sm_100) =====

	.target	sm_100

	.elftype	@"ET_EXEC"


//--------------------- .note.nv.tkinfo           --------------------------
	.section	.note.nv.tkinfo,"",@"SHT_NOTE"
	.sectionflags	@"SHF_NOTE_NV_TKINFO"
	.tkinfo
        /*0018*/ 	.word	0x00000002
        /*0030*/ 	.string	""
        /*0030*/ 	.string	"ptxas"
        /*0030*/ 	.string	"Cuda compilation tools, release 13.0, V13.0.88"
        /*0030*/ 	.string	"Build cuda_13.0.r13.0/compiler.36424714_0"
        /*0030*/ 	.string	"-arch sm_100 -m 64 "



//--------------------- .note.nv.cuinfo           --------------------------
	.section	.note.nv.cuinfo,"",@"SHT_NOTE"
	.sectionflags	@"SHF_NOTE_NV_CUINFO"
        /*0018*/ 	.short	0x0002
        /*001a*/ 	.short	0x0064
        /*001c*/ 	.short	0x0082
	.zero		2


//--------------------- .nv.info                  --------------------------
	.section	.nv.info,"",@"SHT_CUDA_INFO"
	.align	4


	//----- nvinfo : EIATTR_REGCOUNT
	.align		4
        /*0000*/ 	.byte	0x04, 0x2f
        /*0002*/ 	.short	(.L_1 - .L_0)
	.align		4
.L_0:
        /*0004*/ 	.word	index@(_Z14sigmoid_kernelPKfPfi)
        /*0008*/ 	.word	0x00000013


	//----- nvinfo : EIATTR_FRAME_SIZE
	.align		4
.L_1:
        /*000c*/ 	.byte	0x04, 0x11
        /*000e*/ 	.short	(.L_3 - .L_2)
	.align		4
.L_2:
        /*0010*/ 	.word	index@(_Z14sigmoid_kernelPKfPfi)
        /*0014*/ 	.word	0x00000000


	//----- nvinfo : EIATTR_MIN_STACK_SIZE
	.align		4
.L_3:
        /*0018*/ 	.byte	0x04, 0x12
        /*001a*/ 	.short	(.L_5 - .L_4)
	.align		4
.L_4:
        /*001c*/ 	.word	index@(_Z14sigmoid_kernelPKfPfi)
        /*0020*/ 	.word	0x00000000
.L_5:


//--------------------- .nv.compat                --------------------------
	.section	.nv.compat,"",@"SHT_CUDA_COMPAT_INFO"
	.align	4
        /*0000*/ 	.byte	0x02, 0x09, 0x00, 0x00, 0x02, 0x02, 0x01, 0x00, 0x02, 0x05, 0x05, 0x00, 0x03, 0x07, 0x01, 0x01
        /*0010*/ 	.byte	0x02, 0x03, 0x00, 0x00, 0x02, 0x06, 0x01, 0x00, 0x04, 0x0b, 0x08, 0x00, 0x01, 0x00, 0x00, 0x00
        /*0020*/ 	.byte	0x00, 0x00, 0x00, 0x00


//--------------------- .nv.info._Z14sigmoid_kernelPKfPfi --------------------------
	.section	.nv.info._Z14sigmoid_kernelPKfPfi,"",@"SHT_CUDA_INFO"
	.sectionflags	@""
	.align	4


	//----- nvinfo : EIATTR_CUDA_API_VERSION
	.align		4
        /*0000*/ 	.byte	0x04, 0x37
        /*0002*/ 	.short	(.L_7 - .L_6)
.L_6:
        /*0004*/ 	.word	0x00000082


	//----- nvinfo : EIATTR_KPARAM_INFO
	.align		4
.L_7:
        /*0008*/ 	.byte	0x04, 0x17
        /*000a*/ 	.short	(.L_9 - .L_8)
.L_8:
        /*000c*/ 	.word	0x00000000
        /*0010*/ 	.short	0x0002
        /*0012*/ 	.short	0x0010
        /*0014*/ 	.byte	0x00, 0xf0, 0x11, 0x00


	//----- nvinfo : EIATTR_KPARAM_INFO
	.align		4
.L_9:
        /*0018*/ 	.byte	0x04, 0x17
        /*001a*/ 	.short	(.L_11 - .L_10)
.L_10:
        /*001c*/ 	.word	0x00000000
        /*0020*/ 	.short	0x0001
        /*0022*/ 	.short	0x0008
        /*0024*/ 	.byte	0x00, 0xf5, 0x21, 0x00


	//----- nvinfo : EIATTR_KPARAM_INFO
	.align		4
.L_11:
        /*0028*/ 	.byte	0x04, 0x17
        /*002a*/ 	.short	(.L_13 - .L_12)
.L_12:
        /*002c*/ 	.word	0x00000000
        /*0030*/ 	.short	0x0000
        /*0032*/ 	.short	0x0000
        /*0034*/ 	.byte	0x00, 0xf5, 0x21, 0x00


	//----- nvinfo : EIATTR_SPARSE_MMA_MASK
	.align		4
.L_13:
        /*0038*/ 	.byte	0x03, 0x50
        /*003a*/ 	.short	0x0000


	//----- nvinfo : EIATTR_MAXREG_COUNT
	.align		4
        /*003c*/ 	.byte	0x03, 0x1b
        /*003e*/ 	.short	0x00ff


	//----- nvinfo : EIATTR_MERCURY_ISA_VERSION
	.align		4
        /*0040*/ 	.byte	0x03, 0x5f
        /*0042*/ 	.short	0x0101


	//----- nvinfo : EIATTR_VRC_CTA_INIT_COUNT
	.align		4
        /*0044*/ 	.byte	0x02, 0x4a
	.zero		1
	.zero		1


	//----- nvinfo : EIATTR_EXIT_INSTR_OFFSETS
	.align		4
        /*0048*/ 	.byte	0x04, 0x1c
        /*004a*/ 	.short	(.L_15 - .L_14)


	//   ....[0]....
.L_14:
        /*004c*/ 	.word	0x000000c0


	//   ....[1]....
        /*0050*/ 	.word	0x00000230


	//   ....[2]....
        /*0054*/ 	.word	0x00000550


	//   ....[3]....
        /*0058*/ 	.word	0x00000790


	//----- nvinfo : EIATTR_CRS_STACK_SIZE
	.align		4
.L_15:
        /*005c*/ 	.byte	0x04, 0x1e
        /*005e*/ 	.short	(.L_17 - .L_16)
.L_16:
        /*0060*/ 	.word	0x00000000


	//----- nvinfo : EIATTR_CBANK_PARAM_SIZE
	.align		4
.L_17:
        /*0064*/ 	.byte	0x03, 0x19
        /*0066*/ 	.short	0x0014


	//----- nvinfo : EIATTR_PARAM_CBANK
	.align		4
        /*0068*/ 	.byte	0x04, 0x0a
        /*006a*/ 	.short	(.L_19 - .L_18)
	.align		4
.L_18:
        /*006c*/ 	.word	index@(.nv.constant0._Z14sigmoid_kernelPKfPfi)
        /*0070*/ 	.short	0x0380
        /*0072*/ 	.short	0x0014


	//----- nvinfo : EIATTR_SW_WAR
	.align		4
.L_19:
        /*0074*/ 	.byte	0x04, 0x36
        /*0076*/ 	.short	(.L_21 - .L_20)
.L_20:
        /*0078*/ 	.word	0x00000008
.L_21:


//--------------------- .nv.callgraph             --------------------------
	.section	.nv.callgraph,"",@"SHT_CUDA_CALLGRAPH"
	.align	4
	.sectionentsize	8
	.align		4
        /*0000*/ 	.word	0x00000000
	.align		4
        /*0004*/ 	.word	0xffffffff
	.align		4
        /*0008*/ 	.word	0x00000000
	.align		4
        /*000c*/ 	.word	0xfffffffe
	.align		4
        /*0010*/ 	.word	0x00000000
	.align		4
        /*0014*/ 	.word	0xfffffffd
	.align		4
        /*0018*/ 	.word	0x00000000
	.align		4
        /*001c*/ 	.word	0xfffffffc


//--------------------- .text._Z14sigmoid_kernelPKfPfi --------------------------
	.section	.text._Z14sigmoid_kernelPKfPfi,"ax",@progbits
	.align	128
        .global         _Z14sigmoid_kernelPKfPfi
        .type           _Z14sigmoid_kernelPKfPfi,@function
        .size           _Z14sigmoid_kernelPKfPfi,(.L_x_5 - _Z14sigmoid_kernelPKfPfi)
        .other          _Z14sigmoid_kernelPKfPfi,@"STO_CUDA_ENTRY STV_DEFAULT"
_Z14sigmoid_kernelPKfPfi:
.text._Z14sigmoid_kernelPKfPfi:
[----:B------:R-:W-:Y:S01]  /*0000*/  LDC R1, c[0x0][0x37c] ;  /* 0x0000df00ff017b82 */ /* 0x000fe20000000800 */
[----:B------:R-:W0:Y:S07]  /*0010*/  S2R R3, SR_TID.X ;  /* 0x0000000000037919 */ /* 0x000e2e0000002100 */
[----:B------:R-:W0:Y:S01]  /*0020*/  S2UR UR4, SR_CTAID.X ;  /* 0x00000000000479c3 */ /* 0x000e220000002500 */
[----:B------:R-:W1:Y:S01]  /*0030*/  LDCU UR5, c[0x0][0x390] ;  /* 0x00007200ff0577ac */ /* 0x000e620008000800 */
[----:B------:R-:W2:Y:S06]  /*0040*/  LDCU.64 UR6, c[0x0][0x358] ;  /* 0x00006b00ff0677ac */ /* 0x000eac0008000a00 */
[----:B------:R-:W0:Y:S02]  /*0050*/  LDC R0, c[0x0][0x360] ;  /* 0x0000d800ff007b82 */ /* 0x000e240000000800 */
[----:B0-----:R-:W-:-:S05]  /*0060*/  IMAD R0, R0, UR4, R3 ;  /* 0x0000000400007c24 */ /* 0x001fca000f8e0203 */
[----:B------:R-:W-:-:S04]  /*0070*/  SHF.L.U32 R0, R0, 0x2, RZ ;  /* 0x0000000200007819 */ /* 0x000fc800000006ff */
[----:B------:R-:W-:-:S04]  /*0080*/  IADD3 R2, PT, PT, R0, 0x3, RZ ;  /* 0x0000000300027810 */ /* 0x000fc80007ffe0ff */
[----:B-1----:R-:W-:-:S13]  /*0090*/  ISETP.GE.AND P0, PT, R2, UR5, PT ;  /* 0x0000000502007c0c */ /* 0x002fda000bf06270 */
[----:B--2---:R-:W-:Y:S05]  /*00a0*/  @!P0 BRA `(.L_x_0) ;  /* 0x00000004002c8947 */ /* 0x004fea0003800000 */
[----:B------:R-:W-:-:S13]  /*00b0*/  ISETP.GE.AND P0, PT, R0, UR5, PT ;  /* 0x0000000500007c0c */ /* 0x000fda000bf06270 */
[----:B------:R-:W-:Y:S05]  /*00c0*/  @P0 EXIT ;  /* 0x000000000000094d */ /* 0x000fea0003800000 */
[----:B------:R-:W-:Y:S02]  /*00d0*/  ULOP3.LUT UP0, UR4, UR5, 0x3, URZ, 0xc0, !UPT ;  /* 0x0000000305047892 */ /* 0x000fe4000f80c0ff */
[----:B------:R-:W-:-:S04]  /*00e0*/  IADD3 R2, PT, PT, R0, -UR5, RZ ;  /* 0x8000000500027c10 */ /* 0x000fc8000fffe0ff */
[----:B------:R-:W-:-:S03]  /*00f0*/  ISETP.GT.U32.AND P1, PT, R2, -0x4, PT ;  /* 0xfffffffc0200780c */ /* 0x000fc60003f24070 */
[----:B------:R-:W-:Y:S10]  /*0100*/  BRA.U !UP0, `(.L_x_1) ;  /* 0x0000000108487547 */ /* 0x000ff4000b800000 */
[----:B------:R-:W0:Y:S01]  /*0110*/  LDC.64 R8, c[0x0][0x380] ;  /* 0x0000e000ff087b82 */ /* 0x000e220000000a00 */
[----:B------:R-:W-:-:S07]  /*0120*/  UIADD3 UR4, UPT, UPT, -UR4, URZ, URZ ;  /* 0x000000ff04047290 */ /* 0x000fce000fffe1ff */
[----:B------:R-:W1:Y:S05]  /*0130*/  LDC.64 R6, c[0x0][0x388] ;  /* 0x0000e200ff067b82 */ /* 0x000e6a0000000a00 */
.L_x_2:
[----:B0-----:R-:W-:-:S06]  /*0140*/  IMAD.WIDE R4, R0, 0x4, R8 ;  /* 0x0000000400047825 */ /* 0x001fcc00078e0208 */
[----:B--2---:R-:W2:Y:S01]  /*0150*/  LDG.E.CONSTANT R4, desc[UR6][R4.64] ;  /* 0x0000000604047981 */ /* 0x004ea2000c1e9900 */
[----:B------:R-:W-:-:S04]  /*0160*/  UIADD3 UR4, UPT, UPT, UR4, 0x1, URZ ;  /* 0x0000000104047890 */ /* 0x000fc8000fffe0ff */
[----:B------:R-:W-:Y:S01]  /*0170*/  UISETP.NE.AND UP0, UPT, UR4, URZ, UPT ;  /* 0x000000ff0400728c */ /* 0x000fe2000bf05270 */
[----:B--2---:R-:W-:-:S05]  /*0180*/  FMUL R10, R4, -1.4426950216293334961 ;  /* 0xbfb8aa3b040a7820 */ /* 0x004fca0000400000 */
[----:B------:R-:W-:-:S13]  /*0190*/  FSETP.GEU.AND P0, PT, R10, -126, PT ;  /* 0xc2fc00000a00780b */ /* 0x000fda0003f0e000 */
[----:B------:R-:W-:-:S04]  /*01a0*/  @!P0 FMUL R10, R10, 0.5 ;  /* 0x3f0000000a0a8820 */ /* 0x000fc80000400000 */
[----:B------:R-:W0:Y:S02]  /*01b0*/  MUFU.EX2 R2, R10 ;  /* 0x0000000a00027308 */ /* 0x000e240000000800 */
[----:B0-----:R-:W-:-:S04]  /*01c0*/  @!P0 FMUL R2, R2, R2 ;  /* 0x0000000202028220 */ /* 0x001fc80000400000 */
[----:B------:R-:W-:Y:S01]  /*01d0*/  FADD R11, R2, 1 ;  /* 0x3f800000020b7421 */ /* 0x000fe20000000000 */
[C---:B-1----:R-:W-:Y:S01]  /*01e0*/  IMAD.WIDE R2, R0.reuse, 0x4, R6 ;  /* 0x0000000400027825 */ /* 0x042fe200078e0206 */
[----:B------:R-:W-:-:S04]  /*01f0*/  IADD3 R0, PT, PT, R0, 0x1, RZ ;  /* 0x0000000100007810 */ /* 0x000fc80007ffe0ff */
[----:B------:R-:W0:Y:S02]  /*0200*/  MUFU.RCP R11, R11 ;  /* 0x0000000b000b7308 */ /* 0x000e240000001000 */
[----:B0-----:R2:W-:Y:S01]  /*0210*/  STG.E desc[UR6][R2.64], R11 ;  /* 0x0000000b02007986 */ /* 0x0015e2000c101906 */
[----:B------:R-:W-:Y:S05]  /*0220*/  BRA.U UP0, `(.L_x_2) ;  /* 0xfffffffd00c47547 */ /* 0x000fea000b83ffff */
.L_x_1:
[----:B------:R-:W-:Y:S05]  /*0230*/  @P1 EXIT ;  /* 0x000000000000194d */ /* 0x000fea0003800000 */
[----:B--2---:R-:W0:Y:S01]  /*0240*/  LDC.64 R2, c[0x0][0x380] ;  /* 0x0000e000ff027b82 */ /* 0x004e220000000a00 */
[----:B------:R-:W-:-:S07]  /*0250*/  IADD3 R6, PT, PT, R0, -UR5, RZ ;  /* 0x8000000500067c10 */ /* 0x000fce000fffe0ff */
[----:B------:R-:W1:Y:S01]  /*0260*/  LDC.64 R4, c[0x0][0x388] ;  /* 0x0000e200ff047b82 */ /* 0x000e620000000a00 */
[----:B0-----:R-:W-:-:S04]  /*0270*/  IADD3 R2, P0, PT, R2, 0x8, RZ ;  /* 0x0000000802027810 */ /* 0x001fc80007f1e0ff */
[----:B------:R-:W-:Y:S02]  /*0280*/  IADD3.X R3, PT, PT, RZ, R3, RZ, P0, !PT ;  /* 0x00000003ff037210 */ /* 0x000fe400007fe4ff */
[----:B-1----:R-:W-:-:S04]  /*0290*/  IADD3 R4, P1, PT, R4, 0x8, RZ ;  /* 0x0000000804047810 */ /* 0x002fc80007f3e0ff */
[----:B------:R-:W-:-:S09]  /*02a0*/  IADD3.X R5, PT, PT, RZ, R5, RZ, P1, !PT ;  /* 0x00000005ff057210 */ /* 0x000fd20000ffe4ff */
.L_x_3:
[----:B-1----:R-:W-:-:S05]  /*02b0*/  IMAD.WIDE R8, R0, 0x4, R2 ;  /* 0x0000000400087825 */ /* 0x002fca00078e0202 */
[----:B------:R-:W2:Y:S04]  /*02c0*/  LDG.E.CONSTANT R7, desc[UR6][R8.64+-0x8] ;  /* 0xfffff80608077981 */ /* 0x000ea8000c1e9900 */
[----:B------:R-:W3:Y:S04]  /*02d0*/  LDG.E.CONSTANT R10, desc[UR6][R8.64+-0x4] ;  /* 0xfffffc06080a7981 */ /* 0x000ee8000c1e9900 */
[----:B------:R-:W4:Y:S04]  /*02e0*/  LDG.E.CONSTANT R12, desc[UR6][R8.64] ;  /* 0x00000006080c7981 */ /* 0x000f28000c1e9900 */
[----:B------:R-:W5:Y:S01]  /*02f0*/  LDG.E.CONSTANT R14, desc[UR6][R8.64+0x4] ;  /* 0x00000406080e7981 */ /* 0x000f62000c1e9900 */
[----:B------:R-:W-:Y:S01]  /*0300*/  IADD3 R6, PT, PT, R6, 0x4, RZ ;  /* 0x0000000406067810 */ /* 0x000fe20007ffe0ff */
[----:B--2---:R-:W-:Y:S01]  /*0310*/  FMUL R7, R7, -1.4426950216293334961 ;  /* 0xbfb8aa3b07077820 */ /* 0x004fe20000400000 */
[----:B---3--:R-:W-:-:S04]  /*0320*/  FMUL R11, R10, -1.4426950216293334961 ;  /* 0xbfb8aa3b0a0b7820 */ /* 0x008fc80000400000 */
[----:B------:R-:W-:Y:S01]  /*0330*/  FSETP.GEU.AND P0, PT, R7, -126, PT ;  /* 0xc2fc00000700780b */ /* 0x000fe20003f0e000 */
[----:B----4-:R-:W-:Y:S01]  /*0340*/  FMUL R13, R12, -1.4426950216293334961 ;  /* 0xbfb8aa3b0c0d7820 */ /* 0x010fe20000400000 */
[----:B------:R-:W-:Y:S01]  /*0350*/  FSETP.GEU.AND P1, PT, R11, -126, PT ;  /* 0xc2fc00000b00780b */ /* 0x000fe20003f2e000 */
[----:B-----5:R-:W-:-:S03]  /*0360*/  FMUL R15, R14, -1.4426950216293334961 ;  /* 0xbfb8aa3b0e0f7820 */ /* 0x020fc60000400000 */
[----:B------:R-:W-:Y:S02]  /*0370*/  FSETP.GEU.AND P2, PT, R13, -126, PT ;  /* 0xc2fc00000d00780b */ /* 0x000fe40003f4e000 */
[----:B------:R-:W-:-:S05]  /*0380*/  FSETP.GEU.AND P3, PT, R15, -126, PT ;  /* 0xc2fc00000f00780b */ /* 0x000fca0003f6e000 */
[----:B------:R-:W-:Y:S02]  /*0390*/  @!P0 FMUL R7, R7, 0.5 ;  /* 0x3f00000007078820 */ /* 0x000fe40000400000 */
[----:B------:R-:W-:Y:S02]  /*03a0*/  @!P1 FMUL R11, R11, 0.5 ;  /* 0x3f0000000b0b9820 */ /* 0x000fe40000400000 */
[----:B------:R-:W0:Y:S02]  /*03b0*/  MUFU.EX2 R10, R7 ;  /* 0x00000007000a7308 */ /* 0x000e240000000800 */
[----:B------:R-:W-:Y:S02]  /*03c0*/  @!P2 FMUL R13, R13, 0.5 ;  /* 0x3f0000000d0da820 */ /* 0x000fe40000400000 */
[----:B------:R-:W-:-:S04]  /*03d0*/  @!P3 FMUL R15, R15, 0.5 ;  /* 0x3f0000000f0fb820 */ /* 0x000fc80000400000 */
[----:B------:R-:W1:Y:S08]  /*03e0*/  MUFU.EX2 R8, R11 ;  /* 0x0000000b00087308 */ /* 0x000e700000000800 */
[----:B------:R-:W2:Y:S01]  /*03f0*/  MUFU.EX2 R9, R13 ;  /* 0x0000000d00097308 */ /* 0x000ea20000000800 */
[----:B0-----:R-:W-:Y:S01]  /*0400*/  @!P0 FMUL R10, R10, R10 ;  /* 0x0000000a0a0a8220 */ /* 0x001fe20000400000 */
[----:B------:R-:W-:-:S03]  /*0410*/  ISETP.NE.AND P0, PT, R6, RZ, PT ;  /* 0x000000ff0600720c */ /* 0x000fc60003f05270 */
[----:B------:R-:W-:-:S03]  /*0420*/  FADD R10, R10, 1 ;  /* 0x3f8000000a0a7421 */ /* 0x000fc60000000000 */
[----:B------:R-:W0:Y:S01]  /*0430*/  MUFU.EX2 R16, R15 ;  /* 0x0000000f00107308 */ /* 0x000e220000000800 */
[----:B-1----:R-:W-:-:S04]  /*0440*/  @!P1 FMUL R8, R8, R8 ;  /* 0x0000000808089220 */ /* 0x002fc80000400000 */
[----:B------:R-:W-:-:S03]  /*0450*/  FADD R12, R8, 1 ;  /* 0x3f800000080c7421 */ /* 0x000fc60000000000 */
[----:B------:R-:W1:Y:S01]  /*0460*/  MUFU.RCP R7, R10 ;  /* 0x0000000a00077308 */ /* 0x000e620000001000 */
[----:B--2---:R-:W-:-:S04]  /*0470*/  @!P2 FMUL R9, R9, R9 ;  /* 0x000000090909a220 */ /* 0x004fc80000400000 */
[----:B------:R-:W-:Y:S01]  /*0480*/  FADD R14, R9, 1 ;  /* 0x3f800000090e7421 */ /* 0x000fe20000000000 */
[C---:B------:R-:W-:Y:S01]  /*0490*/  IMAD.WIDE R8, R0.reuse, 0x4, R4 ;  /* 0x0000000400087825 */ /* 0x040fe200078e0204 */
[----:B------:R-:W-:Y:S01]  /*04a0*/  IADD3 R0, PT, PT, R0, 0x4, RZ ;  /* 0x0000000400007810 */ /* 0x000fe20007ffe0ff */
[----:B------:R-:W2:Y:S02]  /*04b0*/  MUFU.RCP R11, R12 ;  /* 0x0000000c000b7308 */ /* 0x000ea40000001000 */
[----:B0-----:R-:W-:-:S04]  /*04c0*/  @!P3 FMUL R16, R16, R16 ;  /* 0x000000101010b220 */ /* 0x001fc80000400000 */
[----:B------:R-:W-:Y:S02]  /*04d0*/  FADD R16, R16, 1 ;  /* 0x3f80000010107421 */ /* 0x000fe40000000000 */
[----:B------:R-:W0:Y:S01]  /*04e0*/  MUFU.RCP R13, R14 ;  /* 0x0000000e000d7308 */ /* 0x000e220000001000 */
[----:B-1----:R1:W-:Y:S07]  /*04f0*/  STG.E desc[UR6][R8.64+-0x8], R7 ;  /* 0xfffff80708007986 */ /* 0x0023ee000c101906 */
[----:B------:R-:W3:Y:S01]  /*0500*/  MUFU.RCP R15, R16 ;  /* 0x00000010000f7308 */ /* 0x000ee20000001000 */
[----:B--2---:R1:W-:Y:S04]  /*0510*/  STG.E desc[UR6][R8.64+-0x4], R11 ;  /* 0xfffffc0b08007986 */ /* 0x0043e8000c101906 */
[----:B0-----:R1:W-:Y:S04]  /*0520*/  STG.E desc[UR6][R8.64], R13 ;  /* 0x0000000d08007986 */ /* 0x0013e8000c101906 */
[----:B---3--:R1:W-:Y:S01]  /*0530*/  STG.E desc[UR6][R8.64+0x4], R15 ;  /* 0x0000040f08007986 */ /* 0x0083e2000c101906 */
[----:B------:R-:W-:Y:S05]  /*0540*/  @P0 BRA `(.L_x_3) ;  /* 0xfffffffc00580947 */ /* 0x000fea000383ffff */
[----:B------:R-:W-:Y:S05]  /*0550*/  EXIT ;  /* 0x000000000000794d */ /* 0x000fea0003800000 */
.L_x_0:
[----:B------:R-:W0:Y:S01]  /*0560*/  LDC.64 R2, c[0x0][0x380] ;  /* 0x0000e000ff027b82 */ /* 0x000e220000000a00 */
[----:B------:R-:W-:-:S05]  /*0570*/  SHF.R.S32.HI R9, RZ, 0x2, R0 ;  /* 0x00000002ff097819 */ /* 0x000fca0000011400 */
[----:B0-----:R-:W-:-:S05]  /*0580*/  IMAD.WIDE R2, R9, 0x10, R2 ;  /* 0x0000001009027825 */ /* 0x001fca00078e0202 */
[----:B------:R-:W2:Y:S02]  /*0590*/  LDG.E.128.CONSTANT R4, desc[UR6][R2.64] ;  /* 0x0000000602047981 */ /* 0x000ea4000c1e9d00 */
[----:B--2---:R-:W-:Y:S01]  /*05a0*/  FMUL R5, R5, -1.4426950216293334961 ;  /* 0xbfb8aa3b05057820 */ /* 0x004fe20000400000 */
[----:B------:R-:W-:Y:S01]  /*05b0*/  FMUL R6, R6, -1.4426950216293334961 ;  /* 0xbfb8aa3b06067820 */ /* 0x000fe20000400000 */
[----:B------:R-:W-:Y:S01]  /*05c0*/  FMUL R10, R7, -1.4426950216293334961 ;  /* 0xbfb8aa3b070a7820 */ /* 0x000fe20000400000 */
[----:B------:R-:W-:Y:S02]  /*05d0*/  FMUL R4, R4, -1.4426950216293334961 ;  /* 0xbfb8aa3b04047820 */ /* 0x000fe40000400000 */
[----:B------:R-:W-:Y:S02]  /*05e0*/  FSETP.GEU.AND P1, PT, R5, -126, PT ;  /* 0xc2fc00000500780b */ /* 0x000fe40003f2e000 */
[----:B------:R-:W-:Y:S02]  /*05f0*/  FSETP.GEU.AND P2, PT, R6, -126, PT ;  /* 0xc2fc00000600780b */ /* 0x000fe40003f4e000 */
[----:B------:R-:W-:-:S02]  /*0600*/  FSETP.GEU.AND P3, PT, R10, -126, PT ;  /* 0xc2fc00000a00780b */ /* 0x000fc40003f6e000 */
[----:B------:R-:W-:-:S07]  /*0610*/  FSETP.GEU.AND P0, PT, R4, -126, PT ;  /* 0xc2fc00000400780b */ /* 0x000fce0003f0e000 */
[----:B------:R-:W-:Y:S02]  /*0620*/  @!P1 FMUL R5, R5, 0.5 ;  /* 0x3f00000005059820 */ /* 0x000fe40000400000 */
[----:B------:R-:W-:Y:S02]  /*0630*/  @!P2 FMUL R6, R6, 0.5 ;  /* 0x3f0000000606a820 */ /* 0x000fe40000400000 */
[----:B------:R-:W0:Y:S01]  /*0640*/  MUFU.EX2 R2, R5 ;  /* 0x0000000500027308 */ /* 0x000e220000000800 */
[----:B------:R-:W-:Y:S01]  /*0650*/  @!P3 FMUL R10, R10, 0.5 ;  /* 0x3f0000000a0ab820 */ /* 0x000fe20000400000 */
[----:B------:R-:W-:-:S06]  /*0660*/  @!P0 FMUL R4, R4, 0.5 ;  /* 0x3f00000004048820 */ /* 0x000fcc0000400000 */
[----:B------:R-:W1:Y:S08]  /*0670*/  MUFU.EX2 R7, R6 ;  /* 0x0000000600077308 */ /* 0x000e700000000800 */
[----:B------:R-:W2:Y:S01]  /*0680*/  MUFU.EX2 R11, R10 ;  /* 0x0000000a000b7308 */ /* 0x000ea20000000800 */
[----:B0-----:R-:W-:-:S04]  /*0690*/  @!P1 FMUL R2, R2, R2 ;  /* 0x0000000202029220 */ /* 0x001fc80000400000 */
[----:B------:R-:W-:Y:S02]  /*06a0*/  FADD R8, R2, 1 ;  /* 0x3f80000002087421 */ /* 0x000fe40000000000 */
[----:B------:R-:W0:Y:S01]  /*06b0*/  LDC.64 R2, c[0x0][0x388] ;  /* 0x0000e200ff027b82 */ /* 0x000e220000000a00 */
[----:B------:R-:W3:Y:S01]  /*06c0*/  MUFU.EX2 R0, R4 ;  /* 0x0000000400007308 */ /* 0x000ee20000000800 */
[----:B-1----:R-:W-:-:S04]  /*06d0*/  @!P2 FMUL R7, R7, R7 ;  /* 0x000000070707a220 */ /* 0x002fc80000400000 */
[----:B------:R-:W-:-:S03]  /*06e0*/  FADD R6, R7, 1 ;  /* 0x3f80000007067421 */ /* 0x000fc60000000000 */
[----:B------:R-:W-:Y:S01]  /*06f0*/  MUFU.RCP R5, R8 ;  /* 0x0000000800057308 */ /* 0x000fe20000001000 */
[----:B--2---:R-:W-:-:S04]  /*0700*/  @!P3 FMUL R11, R11, R11 ;  /* 0x0000000b0b0bb220 */ /* 0x004fc80000400000 */
[----:B------:R-:W-:-:S03]  /*0710*/  FADD R7, R11, 1 ;  /* 0x3f8000000b077421 */ /* 0x000fc60000000000 */
[----:B------:R-:W-:Y:S01]  /*0720*/  MUFU.RCP R6, R6 ;  /* 0x0000000600067308 */ /* 0x000fe20000001000 */
[----:B---3--:R-:W-:-:S04]  /*0730*/  @!P0 FMUL R0, R0, R0 ;  /* 0x0000000000008220 */ /* 0x008fc80000400000 */
[----:B------:R-:W-:Y:S01]  /*0740*/  FADD R0, R0, 1 ;  /* 0x3f80000000007421 */ /* 0x000fe20000000000 */
[----:B0-----:R-:W-:Y:S02]  /*0750*/  IMAD.WIDE R2, R9, 0x10, R2 ;  /* 0x0000001009027825 */ /* 0x001fe400078e0202 */
[----:B------:R-:W-:Y:S08]  /*0760*/  MUFU.RCP R7, R7 ;  /* 0x0000000700077308 */ /* 0x000ff00000001000 */
[----:B------:R-:W0:Y:S02]  /*0770*/  MUFU.RCP R4, R0 ;  /* 0x0000000000047308 */ /* 0x000e240000001000 */
[----:B0-----:R-:W-:Y:S01]  /*0780*/  STG.E.128 desc[UR6][R2.64], R4 ;  /* 0x0000000402007986 */ /* 0x001fe2000c101d06 */
[----:B------:R-:W-:Y:S05]  /*0790*/  EXIT ;  /* 0x000000000000794d */ /* 0x000fea0003800000 */
.L_x_4:
[----:B------:R-:W-:-:S00]  /*07a0*/  BRA `(.L_x_4) ;  /* 0xfffffffc00fc7947 */ /* 0x000fc0000383ffff */
[----:B------:R-:W-:-:S00]  /*07b0*/  NOP ;  /* 0x0000000000007918 */ /* 0x000fc00000000000 */
        /* <DEDUP_REMOVED lines=12> */
.L_x_5:


//--------------------- .nv.shared.reserved.0     --------------------------
	.section	.nv.shared.reserved.0,"aw",@nobits
	.weak		__nv_reservedSMEM_offset_0_alias
	.size		__nv_reservedSMEM_offset_0_alias, 0, 64
	.other		__nv_reservedSMEM_offset_0_alias,@"STO_CUDA_RESERVED_SHARED STV_DEFAULT"
__nv_reservedSMEM_offset_0_alias:
	.zero		0
	.zero		64


//--------------------- .nv.constant0._Z14sigmoid_kernelPKfPfi --------------------------
	.section	.nv.constant0._Z14sigmoid_kernelPKfPfi,"a",@progbits
	.sectionflags	@""
	.align	4
.nv.constant0._Z14sigmoid_kernelPKfPfi:
	.zero		916


//--------------------- SYMBOLS --------------------------

	.type		.nv.reservedSmem.offset0,@object
	.size		.nv.reservedSmem.offset0,0x4
